//
// Generated by NVIDIA NVVM Compiler
//
// Compiler Build ID: CL-36424714
// Cuda compilation tools, release 13.0, V13.0.88
// Based on NVVM 20.0.0
//

.version 9.0
.target sm_100
.address_size 64

	// .globl	copyImage

.visible .entry copyImage(
	.param .u64 .ptr .align 1 copyImage_param_0,
	.param .u64 .ptr .align 1 copyImage_param_1,
	.param .u64 .ptr .align 1 copyImage_param_2,
	.param .u64 .ptr .align 1 copyImage_param_3,
	.param .u64 .ptr .align 1 copyImage_param_4,
	.param .u64 .ptr .align 1 copyImage_param_5,
	.param .u32 copyImage_param_6,
	.param .u32 copyImage_param_7,
	.param .u32 copyImage_param_8,
	.param .u32 copyImage_param_9,
	.param .u32 copyImage_param_10
)
{
	.reg .pred 	%p<6>;
	.reg .b32 	%r<24>;
	.reg .b32 	%f<4>;
	.reg .b64 	%rd<22>;

	ld.param.u64 	%rd2, [copyImage_param_1];
	ld.param.u64 	%rd3, [copyImage_param_2];
	ld.param.u64 	%rd4, [copyImage_param_3];
	ld.param.u64 	%rd5, [copyImage_param_4];
	ld.param.u64 	%rd6, [copyImage_param_5];
	ld.param.u32 	%r4, [copyImage_param_7];
	ld.param.u32 	%r5, [copyImage_param_8];
	ld.param.u32 	%r8, [copyImage_param_9];
	ld.param.u32 	%r7, [copyImage_param_10];
	mov.u32 	%r9, %ctaid.x;
	mov.u32 	%r10, %ntid.x;
	mov.u32 	%r11, %tid.x;
	mad.lo.s32 	%r1, %r9, %r10, %r11;
	mov.u32 	%r12, %ctaid.y;
	mov.u32 	%r13, %ntid.y;
	mov.u32 	%r14, %tid.y;
	mad.lo.s32 	%r15, %r12, %r13, %r14;
	mov.u32 	%r16, %ctaid.z;
	mov.u32 	%r17, %ntid.z;
	mov.u32 	%r18, %tid.z;
	mad.lo.s32 	%r3, %r16, %r17, %r18;
	setp.ge.s32 	%p1, %r1, %r5;
	setp.ge.s32 	%p2, %r15, %r8;
	or.pred  	%p3, %p1, %p2;
	setp.ge.s32 	%p4, %r3, %r7;
	or.pred  	%p5, %p3, %p4;
	@%p5 bra 	$L__BB0_2;
	ld.param.u64 	%rd21, [copyImage_param_0];
	cvta.to.global.u64 	%rd7, %rd21;
	cvta.to.global.u64 	%rd8, %rd4;
	cvta.to.global.u64 	%rd9, %rd2;
	cvta.to.global.u64 	%rd10, %rd5;
	cvta.to.global.u64 	%rd11, %rd3;
	cvta.to.global.u64 	%rd12, %rd6;
	mad.lo.s32 	%r19, %r8, %r3, %r15;
	mad.lo.s32 	%r20, %r19, %r5, %r1;
	mad.lo.s32 	%r21, %r7, %r4, %r3;
	mad.lo.s32 	%r22, %r21, %r8, %r15;
	mad.lo.s32 	%r23, %r22, %r5, %r1;
	mul.wide.s32 	%rd13, %r23, 4;
	add.s64 	%rd14, %rd7, %rd13;
	ld.global.nc.f32 	%f1, [%rd14];
	mul.wide.s32 	%rd15, %r20, 4;
	add.s64 	%rd16, %rd8, %rd15;
	st.global.f32 	[%rd16], %f1;
	add.s64 	%rd17, %rd9, %rd13;
	ld.global.nc.f32 	%f2, [%rd17];
	add.s64 	%rd18, %rd10, %rd15;
	st.global.f32 	[%rd18], %f2;
	add.s64 	%rd19, %rd11, %rd13;
	ld.global.nc.f32 	%f3, [%rd19];
	add.s64 	%rd20, %rd12, %rd15;
	st.global.f32 	[%rd20], %f3;
$L__BB0_2:
	ret;

}


// ===== COMPILED SASS (sm_100) =====

	.target	sm_100

	.elftype	@"ET_EXEC"


//--------------------- .note.nv.tkinfo           --------------------------
	.section	.note.nv.tkinfo,"",@"SHT_NOTE"
	.sectionflags	@"SHF_NOTE_NV_TKINFO"
	.tkinfo
        /*0018*/ 	.word	0x00000002
        /*0030*/ 	.string	""
        /*0030*/ 	.string	"ptxas"
        /*0030*/ 	.string	"Cuda compilation tools, release 13.0, V13.0.88"
        /*0030*/ 	.string	"Build cuda_13.0.r13.0/compiler.36424714_0"
        /*0030*/ 	.string	"-arch sm_100 -m 64 "



//--------------------- .note.nv.cuinfo           --------------------------
	.section	.note.nv.cuinfo,"",@"SHT_NOTE"
	.sectionflags	@"SHF_NOTE_NV_CUINFO"
        /*0018*/ 	.short	0x0002
        /*001a*/ 	.short	0x0064
        /*001c*/ 	.short	0x0082
	.zero		2


//--------------------- .nv.info                  --------------------------
	.section	.nv.info,"",@"SHT_CUDA_INFO"
	.align	4


	//----- nvinfo : EIATTR_REGCOUNT
	.align		4
        /*0000*/ 	.byte	0x04, 0x2f
        /*0002*/ 	.short	(.L_1 - .L_0)
	.align		4
.L_0:
        /*0004*/ 	.word	index@(copyImage)
        /*0008*/ 	.word	0x00000014


	//----- nvinfo : EIATTR_FRAME_SIZE
	.align		4
.L_1:
        /*000c*/ 	.byte	0x04, 0x11
        /*000e*/ 	.short	(.L_3 - .L_2)
	.align		4
.L_2:
        /*0010*/ 	.word	index@(copyImage)
        /*0014*/ 	.word	0x00000000


	//----- nvinfo : EIATTR_MIN_STACK_SIZE
	.align		4
.L_3:
        /*0018*/ 	.byte	0x04, 0x12
        /*001a*/ 	.short	(.L_5 - .L_4)
	.align		4
.L_4:
        /*001c*/ 	.word	index@(copyImage)
        /*0020*/ 	.word	0x00000000
.L_5:


//--------------------- .nv.compat                --------------------------
	.section	.nv.compat,"",@"SHT_CUDA_COMPAT_INFO"
	.align	4
        /*0000*/ 	.byte	0x02, 0x09, 0x00, 0x00, 0x02, 0x02, 0x01, 0x00, 0x02, 0x05, 0x05, 0x00, 0x03, 0x07, 0x01, 0x01
        /*0010*/ 	.byte	0x02, 0x03, 0x00, 0x00, 0x02, 0x06, 0x01, 0x00, 0x04, 0x0b, 0x08, 0x00, 0x09, 0x00, 0x00, 0x00
        /*0020*/ 	.byte	0x00, 0x00, 0x00, 0x00


//--------------------- .nv.info.copyImage        --------------------------
	.section	.nv.info.copyImage,"",@"SHT_CUDA_INFO"
	.sectionflags	@""
	.align	4


	//----- nvinfo : EIATTR_CUDA_API_VERSION
	.align		4
        /*0000*/ 	.byte	0x04, 0x37
        /*0002*/ 	.short	(.L_7 - .L_6)
.L_6:
        /*0004*/ 	.word	0x00000082


	//----- nvinfo : EIATTR_KPARAM_INFO
	.align		4
.L_7:
        /*0008*/ 	.byte	0x04, 0x17
        /*000a*/ 	.short	(.L_9 - .L_8)
.L_8:
        /*000c*/ 	.word	0x00000000
        /*0010*/ 	.short	0x000a
        /*0012*/ 	.short	0x0040
        /*0014*/ 	.byte	0x00, 0xf0, 0x11, 0x00


	//----- nvinfo : EIATTR_KPARAM_INFO
	.align		4
.L_9:
        /*0018*/ 	.byte	0x04, 0x17
        /*001a*/ 	.short	(.L_11 - .L_10)
.L_10:
        /*001c*/ 	.word	0x00000000
        /*0020*/ 	.short	0x0009
        /*0022*/ 	.short	0x003c
        /*0024*/ 	.byte	0x00, 0xf0, 0x11, 0x00


	//----- nvinfo : EIATTR_KPARAM_INFO
	.align		4
.L_11:
        /*0028*/ 	.byte	0x04, 0x17
        /*002a*/ 	.short	(.L_13 - .L_12)
.L_12:
        /*002c*/ 	.word	0x00000000
        /*0030*/ 	.short	0x0008
        /*0032*/ 	.short	0x0038
        /*0034*/ 	.byte	0x00, 0xf0, 0x11, 0x00


	//----- nvinfo : EIATTR_KPARAM_INFO
	.align		4
.L_13:
        /*0038*/ 	.byte	0x04, 0x17
        /*003a*/ 	.short	(.L_15 - .L_14)
.L_14:
        /*003c*/ 	.word	0x00000000
        /*0040*/ 	.short	0x0007
        /*0042*/ 	.short	0x0034
        /*0044*/ 	.byte	0x00, 0xf0, 0x11, 0x00


	//----- nvinfo : EIATTR_KPARAM_INFO
	.align		4
.L_15:
        /*0048*/ 	.byte	0x04, 0x17
        /*004a*/ 	.short	(.L_17 - .L_16)
.L_16:
        /*004c*/ 	.word	0x00000000
        /*0050*/ 	.short	0x0006
        /*0052*/ 	.short	0x0030
        /*0054*/ 	.byte	0x00, 0xf0, 0x11, 0x00


	//----- nvinfo : EIATTR_KPARAM_INFO
	.align		4
.L_17:
        /*0058*/ 	.byte	0x04, 0x17
        /*005a*/ 	.short	(.L_19 - .L_18)
.L_18:
        /*005c*/ 	.word	0x00000000
        /*0060*/ 	.short	0x0005
        /*0062*/ 	.short	0x0028
        /*0064*/ 	.byte	0x00, 0xf5, 0x21, 0x00


	//----- nvinfo : EIATTR_KPARAM_INFO
	.align		4
.L_19:
        /*0068*/ 	.byte	0x04, 0x17
        /*006a*/ 	.short	(.L_21 - .L_20)
.L_20:
        /*006c*/ 	.word	0x00000000
        /*0070*/ 	.short	0x0004
        /*0072*/ 	.short	0x0020
        /*0074*/ 	.byte	0x00, 0xf5, 0x21, 0x00


	//----- nvinfo : EIATTR_KPARAM_INFO
	.align		4
.L_21:
        /*0078*/ 	.byte	0x04, 0x17
        /*007a*/ 	.short	(.L_23 - .L_22)
.L_22:
        /*007c*/ 	.word	0x00000000
        /*0080*/ 	.short	0x0003
        /*0082*/ 	.short	0x0018
        /*0084*/ 	.byte	0x00, 0xf5, 0x21, 0x00


	//----- nvinfo : EIATTR_KPARAM_INFO
	.align		4
.L_23:
        /*0088*/ 	.byte	0x04, 0x17
        /*008a*/ 	.short	(.L_25 - .L_24)
.L_24:
        /*008c*/ 	.word	0x00000000
        /*0090*/ 	.short	0x0002
        /*0092*/ 	.short	0x0010
        /*0094*/ 	.byte	0x00, 0xf5, 0x21, 0x00


	//----- nvinfo : EIATTR_KPARAM_INFO
	.align		4
.L_25:
        /*0098*/ 	.byte	0x04, 0x17
        /*009a*/ 	.short	(.L_27 - .L_26)
.L_26:
        /*009c*/ 	.word	0x00000000
        /*00a0*/ 	.short	0x0001
        /*00a2*/ 	.short	0x0008
        /*00a4*/ 	.byte	0x00, 0xf5, 0x21, 0x00


	//----- nvinfo : EIATTR_KPARAM_INFO
	.align		4
.L_27:
        /*00a8*/ 	.byte	0x04, 0x17
        /*00aa*/ 	.short	(.L_29 - .L_28)
.L_28:
        /*00ac*/ 	.word	0x00000000
        /*00b0*/ 	.short	0x0000
        /*00b2*/ 	.short	0x0000
        /*00b4*/ 	.byte	0x00, 0xf5, 0x21, 0x00


	//----- nvinfo : EIATTR_SPARSE_MMA_MASK
	.align		4
.L_29:
        /*00b8*/ 	.byte	0x03, 0x50
        /*00ba*/ 	.short	0x0000


	//----- nvinfo : EIATTR_MAXREG_COUNT
	.align		4
        /*00bc*/ 	.byte	0x03, 0x1b
        /*00be*/ 	.short	0x00ff


	//----- nvinfo : EIATTR_MERCURY_ISA_VERSION
	.align		4
        /*00c0*/ 	.byte	0x03, 0x5f
        /*00c2*/ 	.short	0x0101


	//----- nvinfo : EIATTR_VRC_CTA_INIT_COUNT
	.align		4
        /*00c4*/ 	.byte	0x02, 0x4a
	.zero		1
	.zero		1


	//----- nvinfo : EIATTR_EXIT_INSTR_OFFSETS
	.align		4
        /*00c8*/ 	.byte	0x04, 0x1c
        /*00ca*/ 	.short	(.L_31 - .L_30)


	//   ....[0]....
.L_30:
        /*00cc*/ 	.word	0x00000120


	//   ....[1]....
        /*00d0*/ 	.word	0x000002c0


	//----- nvinfo : EIATTR_CBANK_PARAM_SIZE
	.align		4
.L_31:
        /*00d4*/ 	.byte	0x03, 0x19
        /*00d6*/ 	.short	0x0044


	//----- nvinfo : EIATTR_PARAM_CBANK
	.align		4
        /*00d8*/ 	.byte	0x04, 0x0a
        /*00da*/ 	.short	(.L_33 - .L_32)
	.align		4
.L_32:
        /*00dc*/ 	.word	index@(.nv.constant0.copyImage)
        /*00e0*/ 	.short	0x0380
        /*00e2*/ 	.short	0x0044


	//----- nvinfo : EIATTR_SW_WAR
	.align		4
.L_33:
        /*00e4*/ 	.byte	0x04, 0x36
        /*00e6*/ 	.short	(.L_35 - .L_34)
.L_34:
        /*00e8*/ 	.word	0x00000008
.L_35:


//--------------------- .nv.callgraph             --------------------------
	.section	.nv.callgraph,"",@"SHT_CUDA_CALLGRAPH"
	.align	4
	.sectionentsize	8
	.align		4
        /*0000*/ 	.word	0x00000000
	.align		4
        /*0004*/ 	.word	0xffffffff
	.align		4
        /*0008*/ 	.word	0x00000000
	.align		4
        /*000c*/ 	.word	0xfffffffe
	.align		4
        /*0010*/ 	.word	0x00000000
	.align		4
        /*0014*/ 	.word	0xfffffffd
	.align		4
        /*0018*/ 	.word	0x00000000
	.align		4
        /*001c*/ 	.word	0xfffffffc


//--------------------- .text.copyImage           --------------------------
	.section	.text.copyImage,"ax",@progbits
	.align	128
        .global         copyImage
        .type           copyImage,@function
        .size           copyImage,(.L_x_1 - copyImage)
        .other          copyImage,@"STO_CUDA_ENTRY STV_DEFAULT"
copyImage:
.text.copyImage:
[----:B------:R-:W-:Y:S01]  /*0000*/  LDC R1, c[0x0][0x37c] ;  /* 0x0000df00ff017b82 */ /* 0x000fe20000000800 */
[----:B------:R-:W0:Y:S07]  /*0010*/  S2R R5, SR_TID.Y ;  /* 0x0000000000057919 */ /* 0x000e2e0000002200 */
[----:B------:R-:W1:Y:S01]  /*0020*/  LDC R2, c[0x0][0x360] ;  /* 0x0000d800ff027b82 */ /* 0x000e620000000800 */
[----:B------:R-:W2:Y:S01]  /*0030*/  LDCU.64 UR8, c[0x0][0x3b8] ;  /* 0x00007700ff0877ac */ /* 0x000ea20008000a00 */
[----:B------:R-:W1:Y:S01]  /*0040*/  S2R R3, SR_TID.X ;  /* 0x0000000000037919 */ /* 0x000e620000002100 */
[----:B------:R-:W3:Y:S01]  /*0050*/  LDCU UR7, c[0x0][0x3c0] ;  /* 0x00007800ff0777ac */ /* 0x000ee20008000800 */
[----:B------:R-:W4:Y:S04]  /*0060*/  S2R R7, SR_TID.Z ;  /* 0x0000000000077919 */ /* 0x000f280000002300 */
[----:B------:R-:W0:Y:S08]  /*0070*/  S2UR UR5, SR_CTAID.Y ;  /* 0x00000000000579c3 */ /* 0x000e300000002600 */
[----:B------:R-:W0:Y:S08]  /*0080*/  LDC R0, c[0x0][0x364] ;  /* 0x0000d900ff007b82 */ /* 0x000e300000000800 */
[----:B------:R-:W1:Y:S08]  /*0090*/  S2UR UR4, SR_CTAID.X ;  /* 0x00000000000479c3 */ /* 0x000e700000002500 */
[----:B------:R-:W4:Y:S08]  /*00a0*/  S2UR UR6, SR_CTAID.Z ;  /* 0x00000000000679c3 */ /* 0x000f300000002700 */
[----:B------:R-:W4:Y:S01]  /*00b0*/  LDC R4, c[0x0][0x368] ;  /* 0x0000da00ff047b82 */ /* 0x000f220000000800 */
[----:B0-----:R-:W-:-:S05]  /*00c0*/  IMAD R0, R0, UR5, R5 ;  /* 0x0000000500007c24 */ /* 0x001fca000f8e0205 */
[----:B--2---:R-:W-:Y:S01]  /*00d0*/  ISETP.GE.AND P0, PT, R0, UR9, PT ;  /* 0x0000000900007c0c */ /* 0x004fe2000bf06270 */
[----:B-1----:R-:W-:-:S05]  /*00e0*/  IMAD R2, R2, UR4, R3 ;  /* 0x0000000402027c24 */ /* 0x002fca000f8e0203 */
[----:B------:R-:W-:Y:S01]  /*00f0*/  ISETP.GE.OR P0, PT, R2, UR8, P0 ;  /* 0x0000000802007c0c */ /* 0x000fe20008706670 */
[----:B----4-:R-:W-:-:S05]  /*0100*/  IMAD R3, R4, UR6, R7 ;  /* 0x0000000604037c24 */ /* 0x010fca000f8e0207 */
[----:B---3--:R-:W-:-:S13]  /*0110*/  ISETP.GE.OR P0, PT, R3, UR7, P0 ;  /* 0x0000000703007c0c */ /* 0x008fda0008706670 */
[----:B------:R-:W-:Y:S05]  /*0120*/  @P0 EXIT ;  /* 0x000000000000094d */ /* 0x000fea0003800000 */
[----:B------:R-:W0:Y:S01]  /*0130*/  LDC R8, c[0x0][0x3b4] ;  /* 0x0000ed00ff087b82 */ /* 0x000e220000000800 */
[----:B------:R-:W1:Y:S07]  /*0140*/  LDCU.64 UR4, c[0x0][0x358] ;  /* 0x00006b00ff0477ac */ /* 0x000e6e0008000a00 */
[----:B------:R-:W2:Y:S08]  /*0150*/  LDC.64 R4, c[0x0][0x380] ;  /* 0x0000e000ff047b82 */ /* 0x000eb00000000a00 */
[----:B------:R-:W3:Y:S08]  /*0160*/  LDC.64 R6, c[0x0][0x388] ;  /* 0x0000e200ff067b82 */ /* 0x000ef00000000a00 */
[----:B------:R-:W4:Y:S01]  /*0170*/  LDC.64 R10, c[0x0][0x390] ;  /* 0x0000e400ff0a7b82 */ /* 0x000f220000000a00 */
[----:B0-----:R-:W-:-:S04]  /*0180*/  IMAD R9, R8, UR7, R3 ;  /* 0x0000000708097c24 */ /* 0x001fc8000f8e0203 */
[----:B------:R-:W-:-:S03]  /*0190*/  IMAD R9, R9, UR9, R0 ;  /* 0x0000000909097c24 */ /* 0x000fc6000f8e0200 */
[----:B------:R-:W0:Y:S01]  /*01a0*/  LDC.64 R12, c[0x0][0x3a0] ;  /* 0x0000e800ff0c7b82 */ /* 0x000e220000000a00 */
[----:B------:R-:W-:-:S04]  /*01b0*/  IMAD R9, R9, UR8, R2 ;  /* 0x0000000809097c24 */ /* 0x000fc8000f8e0202 */
[----:B--2---:R-:W-:-:S03]  /*01c0*/  IMAD.WIDE R4, R9, 0x4, R4 ;  /* 0x0000000409047825 */ /* 0x004fc600078e0204 */
[----:B------:R-:W2:Y:S01]  /*01d0*/  LDC.64 R14, c[0x0][0x3a8] ;  /* 0x0000ea00ff0e7b82 */ /* 0x000ea20000000a00 */
[C---:B---3--:R-:W-:Y:S02]  /*01e0*/  IMAD.WIDE R6, R9.reuse, 0x4, R6 ;  /* 0x0000000409067825 */ /* 0x048fe400078e0206 */
[----:B-1----:R-:W3:Y:S04]  /*01f0*/  LDG.E.CONSTANT R5, desc[UR4][R4.64] ;  /* 0x0000000404057981 */ /* 0x002ee8000c1e9900 */
[----:B------:R-:W5:Y:S01]  /*0200*/  LDG.E.CONSTANT R7, desc[UR4][R6.64] ;  /* 0x0000000406077981 */ /* 0x000f62000c1e9900 */
[----:B----4-:R-:W-:Y:S02]  /*0210*/  IMAD.WIDE R10, R9, 0x4, R10 ;  /* 0x00000004090a7825 */ /* 0x010fe400078e020a */
[----:B------:R-:W1:Y:S04]  /*0220*/  LDC.64 R8, c[0x0][0x398] ;  /* 0x0000e600ff087b82 */ /* 0x000e680000000a00 */
[----:B------:R-:W4:Y:S01]  /*0230*/  LDG.E.CONSTANT R11, desc[UR4][R10.64] ;  /* 0x000000040a0b7981 */ /* 0x000f22000c1e9900 */
[----:B------:R-:W-:-:S04]  /*0240*/  IMAD R3, R3, UR9, R0 ;  /* 0x0000000903037c24 */ /* 0x000fc8000f8e0200 */
[----:B------:R-:W-:-:S04]  /*0250*/  IMAD R17, R3, UR8, R2 ;  /* 0x0000000803117c24 */ /* 0x000fc8000f8e0202 */
[----:B-1----:R-:W-:-:S04]  /*0260*/  IMAD.WIDE R2, R17, 0x4, R8 ;  /* 0x0000000411027825 */ /* 0x002fc800078e0208 */
[----:B0-----:R-:W-:-:S04]  /*0270*/  IMAD.WIDE R8, R17, 0x4, R12 ;  /* 0x0000000411087825 */ /* 0x001fc800078e020c */
[----:B--2---:R-:W-:Y:S01]  /*0280*/  IMAD.WIDE R12, R17, 0x4, R14 ;  /* 0x00000004110c7825 */ /* 0x004fe200078e020e */
[----:B---3--:R-:W-:Y:S04]  /*0290*/  STG.E desc[UR4][R2.64], R5 ;  /* 0x0000000502007986 */ /* 0x008fe8000c101904 */
[----:B-----5:R-:W-:Y:S04]  /*02a0*/  STG.E desc[UR4][R8.64], R7 ;  /* 0x0000000708007986 */ /* 0x020fe8000c101904 */
[----:B----4-:R-:W-:Y:S01]  /*02b0*/  STG.E desc[UR4][R12.64], R11 ;  /* 0x0000000b0c007986 */ /* 0x010fe2000c101904 */
[----:B------:R-:W-:Y:S05]  /*02c0*/  EXIT ;  /* 0x000000000000794d */ /* 0x000fea0003800000 */
.L_x_0:
[----:B------:R-:W-:-:S00]  /*02d0*/  BRA `(.L_x_0) ;  /* 0xfffffffc00fc7947 */ /* 0x000fc0000383ffff */
[----:B------:R-:W-:-:S00]  /*02e0*/  NOP ;  /* 0x0000000000007918 */ /* 0x000fc00000000000 */
        /* <DEDUP_REMOVED lines=9> */
.L_x_1:


//--------------------- .nv.shared.reserved.0     --------------------------
	.section	.nv.shared.reserved.0,"aw",@nobits
	.weak		__nv_reservedSMEM_offset_0_alias
	.size		__nv_reservedSMEM_offset_0_alias, 0, 64
	.other		__nv_reservedSMEM_offset_0_alias,@"STO_CUDA_RESERVED_SHARED STV_DEFAULT"
__nv_reservedSMEM_offset_0_alias:
	.zero		0
	.zero		64


//--------------------- .nv.constant0.copyImage   --------------------------
	.section	.nv.constant0.copyImage,"a",@progbits
	.sectionflags	@""
	.align	4
.nv.constant0.copyImage:
	.zero		964


//--------------------- SYMBOLS --------------------------

	.type		.nv.reservedSmem.offset0,@object
	.size		.nv.reservedSmem.offset0,0x4
